//
// Generated by NVIDIA NVVM Compiler
//
// Compiler Build ID: CL-36424714
// Cuda compilation tools, release 13.0, V13.0.88
// Based on NVVM 20.0.0
//

.version 9.0
.target sm_100
.address_size 64

	// .globl	_Z12matrixMulGpuPiS_S_i

.visible .entry _Z12matrixMulGpuPiS_S_i(
	.param .u64 .ptr .align 1 _Z12matrixMulGpuPiS_S_i_param_0,
	.param .u64 .ptr .align 1 _Z12matrixMulGpuPiS_S_i_param_1,
	.param .u64 .ptr .align 1 _Z12matrixMulGpuPiS_S_i_param_2,
	.param .u32 _Z12matrixMulGpuPiS_S_i_param_3
)
{
	.reg .pred 	%p<10>;
	.reg .b32 	%r<105>;
	.reg .b64 	%rd<67>;

	ld.param.u64 	%rd14, [_Z12matrixMulGpuPiS_S_i_param_0];
	ld.param.u64 	%rd15, [_Z12matrixMulGpuPiS_S_i_param_1];
	ld.param.u32 	%r30, [_Z12matrixMulGpuPiS_S_i_param_3];
	cvta.to.global.u64 	%rd1, %rd15;
	cvta.to.global.u64 	%rd2, %rd14;
	mov.u32 	%r31, %ctaid.y;
	mov.u32 	%r32, %ntid.y;
	mov.u32 	%r33, %tid.y;
	mad.lo.s32 	%r1, %r31, %r32, %r33;
	mov.u32 	%r34, %ctaid.x;
	mov.u32 	%r35, %ntid.x;
	mov.u32 	%r36, %tid.x;
	mad.lo.s32 	%r2, %r34, %r35, %r36;
	max.s32 	%r37, %r1, %r2;
	setp.ge.s32 	%p1, %r37, %r30;
	@%p1 bra 	$L__BB0_13;
	mul.lo.s32 	%r3, %r30, %r1;
	and.b32  	%r4, %r30, 7;
	setp.lt.u32 	%p2, %r30, 8;
	mov.b32 	%r99, 0;
	mov.u32 	%r104, %r99;
	@%p2 bra 	$L__BB0_4;
	and.b32  	%r99, %r30, 2147483640;
	neg.s32 	%r93, %r99;
	mul.wide.s32 	%rd16, %r30, 4;
	add.s64 	%rd3, %rd1, %rd16;
	shl.b32 	%r7, %r30, 3;
	mul.wide.s32 	%rd17, %r30, 8;
	add.s64 	%rd4, %rd1, %rd17;
	mul.wide.s32 	%rd18, %r30, 12;
	add.s64 	%rd5, %rd1, %rd18;
	mul.wide.s32 	%rd19, %r30, 16;
	add.s64 	%rd6, %rd1, %rd19;
	mul.wide.s32 	%rd20, %r30, 20;
	add.s64 	%rd7, %rd1, %rd20;
	mul.wide.s32 	%rd21, %r30, 24;
	add.s64 	%rd8, %rd1, %rd21;
	mul.wide.s32 	%rd22, %r30, 28;
	add.s64 	%rd9, %rd1, %rd22;
	mul.wide.u32 	%rd23, %r3, 4;
	add.s64 	%rd24, %rd23, %rd2;
	add.s64 	%rd66, %rd24, 16;
	mov.b32 	%r104, 0;
	mov.u32 	%r92, %r2;
$L__BB0_3:
	.pragma "nounroll";
	mul.wide.s32 	%rd25, %r92, 4;
	add.s64 	%rd26, %rd3, %rd25;
	add.s64 	%rd27, %rd4, %rd25;
	add.s64 	%rd28, %rd5, %rd25;
	add.s64 	%rd29, %rd6, %rd25;
	add.s64 	%rd30, %rd7, %rd25;
	add.s64 	%rd31, %rd8, %rd25;
	add.s64 	%rd32, %rd9, %rd25;
	add.s64 	%rd33, %rd1, %rd25;
	ld.global.u32 	%r41, [%rd66+-16];
	ld.global.u32 	%r42, [%rd33];
	mad.lo.s32 	%r43, %r42, %r41, %r104;
	ld.global.u32 	%r44, [%rd66+-12];
	ld.global.u32 	%r45, [%rd26];
	mad.lo.s32 	%r46, %r45, %r44, %r43;
	ld.global.u32 	%r47, [%rd66+-8];
	ld.global.u32 	%r48, [%rd27];
	mad.lo.s32 	%r49, %r48, %r47, %r46;
	ld.global.u32 	%r50, [%rd66+-4];
	ld.global.u32 	%r51, [%rd28];
	mad.lo.s32 	%r52, %r51, %r50, %r49;
	ld.global.u32 	%r53, [%rd66];
	ld.global.u32 	%r54, [%rd29];
	mad.lo.s32 	%r55, %r54, %r53, %r52;
	ld.global.u32 	%r56, [%rd66+4];
	ld.global.u32 	%r57, [%rd30];
	mad.lo.s32 	%r58, %r57, %r56, %r55;
	ld.global.u32 	%r59, [%rd66+8];
	ld.global.u32 	%r60, [%rd31];
	mad.lo.s32 	%r61, %r60, %r59, %r58;
	ld.global.u32 	%r62, [%rd66+12];
	ld.global.u32 	%r63, [%rd32];
	mad.lo.s32 	%r104, %r63, %r62, %r61;
	add.s32 	%r93, %r93, 8;
	add.s32 	%r92, %r92, %r7;
	add.s64 	%rd66, %rd66, 32;
	setp.ne.s32 	%p3, %r93, 0;
	@%p3 bra 	$L__BB0_3;
$L__BB0_4:
	setp.eq.s32 	%p4, %r4, 0;
	@%p4 bra 	$L__BB0_12;
	and.b32  	%r17, %r30, 3;
	setp.lt.u32 	%p5, %r4, 4;
	@%p5 bra 	$L__BB0_7;
	add.s32 	%r65, %r99, %r3;
	mul.wide.u32 	%rd34, %r65, 4;
	add.s64 	%rd35, %rd2, %rd34;
	ld.global.u32 	%r66, [%rd35];
	mad.lo.s32 	%r67, %r99, %r30, %r2;
	mul.wide.s32 	%rd36, %r67, 4;
	add.s64 	%rd37, %rd1, %rd36;
	ld.global.u32 	%r68, [%rd37];
	mad.lo.s32 	%r69, %r68, %r66, %r104;
	cvt.u64.u32 	%rd38, %r3;
	cvt.u64.u32 	%rd39, %r99;
	add.s64 	%rd40, %rd39, %rd38;
	shl.b64 	%rd41, %rd40, 2;
	add.s64 	%rd42, %rd2, %rd41;
	ld.global.u32 	%r70, [%rd42+4];
	mul.wide.s32 	%rd43, %r30, 4;
	add.s64 	%rd44, %rd37, %rd43;
	ld.global.u32 	%r71, [%rd44];
	mad.lo.s32 	%r72, %r71, %r70, %r69;
	ld.global.u32 	%r73, [%rd42+8];
	add.s64 	%rd45, %rd44, %rd43;
	ld.global.u32 	%r74, [%rd45];
	mad.lo.s32 	%r75, %r74, %r73, %r72;
	ld.global.u32 	%r76, [%rd42+12];
	add.s64 	%rd46, %rd45, %rd43;
	ld.global.u32 	%r77, [%rd46];
	mad.lo.s32 	%r104, %r77, %r76, %r75;
	add.s32 	%r99, %r99, 4;
$L__BB0_7:
	setp.eq.s32 	%p6, %r17, 0;
	@%p6 bra 	$L__BB0_12;
	setp.eq.s32 	%p7, %r17, 1;
	@%p7 bra 	$L__BB0_10;
	add.s32 	%r79, %r99, %r3;
	mul.wide.u32 	%rd47, %r79, 4;
	add.s64 	%rd48, %rd2, %rd47;
	ld.global.u32 	%r80, [%rd48];
	mad.lo.s32 	%r81, %r99, %r30, %r2;
	mul.wide.s32 	%rd49, %r81, 4;
	add.s64 	%rd50, %rd1, %rd49;
	ld.global.u32 	%r82, [%rd50];
	mad.lo.s32 	%r83, %r82, %r80, %r104;
	cvt.u64.u32 	%rd51, %r3;
	cvt.u64.u32 	%rd52, %r99;
	add.s64 	%rd53, %rd52, %rd51;
	shl.b64 	%rd54, %rd53, 2;
	add.s64 	%rd55, %rd2, %rd54;
	ld.global.u32 	%r84, [%rd55+4];
	mul.wide.s32 	%rd56, %r30, 4;
	add.s64 	%rd57, %rd50, %rd56;
	ld.global.u32 	%r85, [%rd57];
	mad.lo.s32 	%r104, %r85, %r84, %r83;
	add.s32 	%r99, %r99, 2;
$L__BB0_10:
	and.b32  	%r86, %r30, 1;
	setp.eq.b32 	%p8, %r86, 1;
	not.pred 	%p9, %p8;
	@%p9 bra 	$L__BB0_12;
	add.s32 	%r87, %r99, %r3;
	mul.wide.u32 	%rd58, %r87, 4;
	add.s64 	%rd59, %rd2, %rd58;
	ld.global.u32 	%r88, [%rd59];
	mad.lo.s32 	%r89, %r99, %r30, %r2;
	mul.wide.s32 	%rd60, %r89, 4;
	add.s64 	%rd61, %rd1, %rd60;
	ld.global.u32 	%r90, [%rd61];
	mad.lo.s32 	%r104, %r90, %r88, %r104;
$L__BB0_12:
	ld.param.u64 	%rd65, [_Z12matrixMulGpuPiS_S_i_param_2];
	add.s32 	%r91, %r3, %r2;
	cvta.to.global.u64 	%rd62, %rd65;
	mul.wide.s32 	%rd63, %r91, 4;
	add.s64 	%rd64, %rd62, %rd63;
	st.global.u32 	[%rd64], %r104;
$L__BB0_13:
	ret;

}


// ===== COMPILED SASS (sm_100) =====

	.target	sm_100

	.elftype	@"ET_EXEC"


//--------------------- .note.nv.tkinfo           --------------------------
	.section	.note.nv.tkinfo,"",@"SHT_NOTE"
	.sectionflags	@"SHF_NOTE_NV_TKINFO"
	.tkinfo
        /*0018*/ 	.word	0x00000002
        /*0030*/ 	.string	""
        /*0030*/ 	.string	"ptxas"
        /*0030*/ 	.string	"Cuda compilation tools, release 13.0, V13.0.88"
        /*0030*/ 	.string	"Build cuda_13.0.r13.0/compiler.36424714_0"
        /*0030*/ 	.string	"-arch sm_100 -m 64 "



//--------------------- .note.nv.cuinfo           --------------------------
	.section	.note.nv.cuinfo,"",@"SHT_NOTE"
	.sectionflags	@"SHF_NOTE_NV_CUINFO"
        /*0018*/ 	.short	0x0002
        /*001a*/ 	.short	0x0064
        /*001c*/ 	.short	0x0082
	.zero		2


//--------------------- .nv.info                  --------------------------
	.section	.nv.info,"",@"SHT_CUDA_INFO"
	.align	4


	//----- nvinfo : EIATTR_REGCOUNT
	.align		4
        /*0000*/ 	.byte	0x04, 0x2f
        /*0002*/ 	.short	(.L_1 - .L_0)
	.align		4
.L_0:
        /*0004*/ 	.word	index@(_Z12matrixMulGpuPiS_S_i)
        /*0008*/ 	.word	0x0000001e


	//----- nvinfo : EIATTR_FRAME_SIZE
	.align		4
.L_1:
        /*000c*/ 	.byte	0x04, 0x11
        /*000e*/ 	.short	(.L_3 - .L_2)
	.align		4
.L_2:
        /*0010*/ 	.word	index@(_Z12matrixMulGpuPiS_S_i)
        /*0014*/ 	.word	0x00000000


	//----- nvinfo : EIATTR_MIN_STACK_SIZE
	.align		4
.L_3:
        /*0018*/ 	.byte	0x04, 0x12
        /*001a*/ 	.short	(.L_5 - .L_4)
	.align		4
.L_4:
        /*001c*/ 	.word	index@(_Z12matrixMulGpuPiS_S_i)
        /*0020*/ 	.word	0x00000000
.L_5:


//--------------------- .nv.compat                --------------------------
	.section	.nv.compat,"",@"SHT_CUDA_COMPAT_INFO"
	.align	4
        /*0000*/ 	.byte	0x02, 0x09, 0x00, 0x00, 0x02, 0x02, 0x01, 0x00, 0x02, 0x05, 0x05, 0x00, 0x03, 0x07, 0x01, 0x01
        /*0010*/ 	.byte	0x02, 0x03, 0x00, 0x00, 0x02, 0x06, 0x01, 0x00, 0x04, 0x0b, 0x08, 0x00, 0x09, 0x00, 0x00, 0x00
        /*0020*/ 	.byte	0x00, 0x00, 0x00, 0x00


//--------------------- .nv.info._Z12matrixMulGpuPiS_S_i --------------------------
	.section	.nv.info._Z12matrixMulGpuPiS_S_i,"",@"SHT_CUDA_INFO"
	.sectionflags	@""
	.align	4


	//----- nvinfo : EIATTR_CUDA_API_VERSION
	.align		4
        /*0000*/ 	.byte	0x04, 0x37
        /*0002*/ 	.short	(.L_7 - .L_6)
.L_6:
        /*0004*/ 	.word	0x00000082


	//----- nvinfo : EIATTR_KPARAM_INFO
	.align		4
.L_7:
        /*0008*/ 	.byte	0x04, 0x17
        /*000a*/ 	.short	(.L_9 - .L_8)
.L_8:
        /*000c*/ 	.word	0x00000000
        /*0010*/ 	.short	0x0003
        /*0012*/ 	.short	0x0018
        /*0014*/ 	.byte	0x00, 0xf0, 0x11, 0x00


	//----- nvinfo : EIATTR_KPARAM_INFO
	.align		4
.L_9:
        /*0018*/ 	.byte	0x04, 0x17
        /*001a*/ 	.short	(.L_11 - .L_10)
.L_10:
        /*001c*/ 	.word	0x00000000
        /*0020*/ 	.short	0x0002
        /*0022*/ 	.short	0x0010
        /*0024*/ 	.byte	0x00, 0xf5, 0x21, 0x00


	//----- nvinfo : EIATTR_KPARAM_INFO
	.align		4
.L_11:
        /*0028*/ 	.byte	0x04, 0x17
        /*002a*/ 	.short	(.L_13 - .L_12)
.L_12:
        /*002c*/ 	.word	0x00000000
        /*0030*/ 	.short	0x0001
        /*0032*/ 	.short	0x0008
        /*0034*/ 	.byte	0x00, 0xf5, 0x21, 0x00


	//----- nvinfo : EIATTR_KPARAM_INFO
	.align		4
.L_13:
        /*0038*/ 	.byte	0x04, 0x17
        /*003a*/ 	.short	(.L_15 - .L_14)
.L_14:
        /*003c*/ 	.word	0x00000000
        /*0040*/ 	.short	0x0000
        /*0042*/ 	.short	0x0000
        /*0044*/ 	.byte	0x00, 0xf5, 0x21, 0x00


	//----- nvinfo : EIATTR_SPARSE_MMA_MASK
	.align		4
.L_15:
        /*0048*/ 	.byte	0x03, 0x50
        /*004a*/ 	.short	0x0000


	//----- nvinfo : EIATTR_MAXREG_COUNT
	.align		4
        /*004c*/ 	.byte	0x03, 0x1b
        /*004e*/ 	.short	0x00ff


	//----- nvinfo : EIATTR_MERCURY_ISA_VERSION
	.align		4
        /*0050*/ 	.byte	0x03, 0x5f
        /*0052*/ 	.short	0x0101


	//----- nvinfo : EIATTR_VRC_CTA_INIT_COUNT
	.align		4
        /*0054*/ 	.byte	0x02, 0x4a
	.zero		1
	.zero		1


	//----- nvinfo : EIATTR_EXIT_INSTR_OFFSETS
	.align		4
        /*0058*/ 	.byte	0x04, 0x1c
        /*005a*/ 	.short	(.L_17 - .L_16)


	//   ....[0]....
.L_16:
        /*005c*/ 	.word	0x000000c0


	//   ....[1]....
        /*0060*/ 	.word	0x00000a90


	//----- nvinfo : EIATTR_CBANK_PARAM_SIZE
	.align		4
.L_17:
        /*0064*/ 	.byte	0x03, 0x19
        /*0066*/ 	.short	0x001c


	//----- nvinfo : EIATTR_PARAM_CBANK
	.align		4
        /*0068*/ 	.byte	0x04, 0x0a
        /*006a*/ 	.short	(.L_19 - .L_18)
	.align		4
.L_18:
        /*006c*/ 	.word	index@(.nv.constant0._Z12matrixMulGpuPiS_S_i)
        /*0070*/ 	.short	0x0380
        /*0072*/ 	.short	0x001c


	//----- nvinfo : EIATTR_SW_WAR
	.align		4
.L_19:
        /*0074*/ 	.byte	0x04, 0x36
        /*0076*/ 	.short	(.L_21 - .L_20)
.L_20:
        /*0078*/ 	.word	0x00000008
.L_21:


//--------------------- .nv.callgraph             --------------------------
	.section	.nv.callgraph,"",@"SHT_CUDA_CALLGRAPH"
	.align	4
	.sectionentsize	8
	.align		4
        /*0000*/ 	.word	0x00000000
	.align		4
        /*0004*/ 	.word	0xffffffff
	.align		4
        /*0008*/ 	.word	0x00000000
	.align		4
        /*000c*/ 	.word	0xfffffffe
	.align		4
        /*0010*/ 	.word	0x00000000
	.align		4
        /*0014*/ 	.word	0xfffffffd
	.align		4
        /*0018*/ 	.word	0x00000000
	.align		4
        /*001c*/ 	.word	0xfffffffc


//--------------------- .text._Z12matrixMulGpuPiS_S_i --------------------------
	.section	.text._Z12matrixMulGpuPiS_S_i,"ax",@progbits
	.align	128
        .global         _Z12matrixMulGpuPiS_S_i
        .type           _Z12matrixMulGpuPiS_S_i,@function
        .size           _Z12matrixMulGpuPiS_S_i,(.L_x_5 - _Z12matrixMulGpuPiS_S_i)
        .other          _Z12matrixMulGpuPiS_S_i,@"STO_CUDA_ENTRY STV_DEFAULT"
_Z12matrixMulGpuPiS_S_i:
.text._Z12matrixMulGpuPiS_S_i:
[----:B------:R-:W-:Y:S01]  /*0000*/  LDC R1, c[0x0][0x37c] ;  /* 0x0000df00ff017b82 */ /* 0x000fe20000000800 */
[----:B------:R-:W0:Y:S07]  /*0010*/  S2R R0, SR_TID.Y ;  /* 0x0000000000007919 */ /* 0x000e2e0000002200 */
[----:B------:R-:W0:Y:S01]  /*0020*/  S2UR UR4, SR_CTAID.Y ;  /* 0x00000000000479c3 */ /* 0x000e220000002600 */
[----:B------:R-:W1:Y:S01]  /*0030*/  LDCU UR20, c[0x0][0x398] ;  /* 0x00007300ff1477ac */ /* 0x000e620008000800 */
[----:B------:R-:W2:Y:S06]  /*0040*/  S2R R3, SR_TID.X ;  /* 0x0000000000037919 */ /* 0x000eac0000002100 */
[----:B------:R-:W0:Y:S08]  /*0050*/  LDC R13, c[0x0][0x364] ;  /* 0x0000d900ff0d7b82 */ /* 0x000e300000000800 */
[----:B------:R-:W2:Y:S08]  /*0060*/  S2UR UR5, SR_CTAID.X ;  /* 0x00000000000579c3 */ /* 0x000eb00000002500 */
[----:B------:R-:W2:Y:S01]  /*0070*/  LDC R2, c[0x0][0x360] ;  /* 0x0000d800ff027b82 */ /* 0x000ea20000000800 */
[----:B0-----:R-:W-:-:S02]  /*0080*/  IMAD R13, R13, UR4, R0 ;  /* 0x000000040d0d7c24 */ /* 0x001fc4000f8e0200 */
[----:B--2---:R-:W-:-:S05]  /*0090*/  IMAD R0, R2, UR5, R3 ;  /* 0x0000000502007c24 */ /* 0x004fca000f8e0203 */
[----:B------:R-:W-:-:S04]  /*00a0*/  VIMNMX R2, PT, PT, R13, R0, !PT ;  /* 0x000000000d027248 */ /* 0x000fc80007fe0100 */
[----:B-1----:R-:W-:-:S13]  /*00b0*/  ISETP.GE.AND P0, PT, R2, UR20, PT ;  /* 0x0000001402007c0c */ /* 0x002fda000bf06270 */
[----:B------:R-:W-:Y:S05]  /*00c0*/  @P0 EXIT ;  /* 0x000000000000094d */ /* 0x000fea0003800000 */
[----:B------:R-:W-:Y:S01]  /*00d0*/  UISETP.GE.U32.AND UP0, UPT, UR20, 0x8, UPT ;  /* 0x000000081400788c */ /* 0x000fe2000bf06070 */
[----:B------:R-:W-:Y:S02]  /*00e0*/  HFMA2 R12, -RZ, RZ, 0, 0 ;  /* 0x00000000ff0c7431 */ /* 0x000fe400000001ff */
[----:B------:R-:W-:Y:S01]  /*00f0*/  IMAD R13, R13, UR20, RZ ;  /* 0x000000140d0d7c24 */ /* 0x000fe2000f8e02ff */
[----:B------:R-:W-:Y:S01]  /*0100*/  UMOV UR4, URZ ;  /* 0x000000ff00047c82 */ /* 0x000fe20008000000 */
[----:B------:R-:W0:Y:S04]  /*0110*/  LDCU.64 UR18, c[0x0][0x358] ;  /* 0x00006b00ff1277ac */ /* 0x000e280008000a00 */
[----:B------:R-:W-:Y:S05]  /*0120*/  BRA.U !UP0, `(.L_x_0) ;  /* 0x0000000508047547 */ /* 0x000fea000b800000 */
[----:B------:R-:W1:Y:S01]  /*0130*/  LDCU.128 UR24, c[0x0][0x380] ;  /* 0x00007000ff1877ac */ /* 0x000e620008000c00 */
[----:B------:R-:W-:Y:S02]  /*0140*/  MOV R12, RZ ;  /* 0x000000ff000c7202 */ /* 0x000fe40000000f00 */
[----:B------:R-:W-:Y:S01]  /*0150*/  MOV R14, R0 ;  /* 0x00000000000e7202 */ /* 0x000fe20000000f00 */
[----:B------:R-:W-:-:S04]  /*0160*/  ULOP3.LUT UR4, UR20, 0x7ffffff8, URZ, 0xc0, !UPT ;  /* 0x7ffffff814047892 */ /* 0x000fc8000f8ec0ff */
[----:B------:R-:W-:Y:S01]  /*0170*/  UIADD3 UR5, UPT, UPT, -UR4, URZ, URZ ;  /* 0x000000ff04057290 */ /* 0x000fe2000fffe1ff */
[----:B-1----:R-:W-:Y:S01]  /*0180*/  MOV R2, UR24 ;  /* 0x0000001800027c02 */ /* 0x002fe20008000f00 */
[----:B------:R-:W-:Y:S01]  /*0190*/  UIMAD.WIDE UR6, UR20, 0x8, UR26 ;  /* 0x00000008140678a5 */ /* 0x000fe2000f8e021a */
[----:B------:R-:W-:Y:S01]  /*01a0*/  MOV R3, UR25 ;  /* 0x0000001900037c02 */ /* 0x000fe20008000f00 */
[----:B------:R-:W-:Y:S02]  /*01b0*/  UIMAD.WIDE UR8, UR20, 0xc, UR26 ;  /* 0x0000000c140878a5 */ /* 0x000fe4000f8e021a */
[----:B------:R-:W-:Y:S01]  /*01c0*/  UIMAD.WIDE UR10, UR20, 0x10, UR26 ;  /* 0x00000010140a78a5 */ /* 0x000fe2000f8e021a */
[----:B------:R-:W-:Y:S01]  /*01d0*/  IMAD.WIDE.U32 R2, R13, 0x4, R2 ;  /* 0x000000040d027825 */ /* 0x000fe200078e0002 */
[----:B------:R-:W-:Y:S02]  /*01e0*/  UIMAD.WIDE UR12, UR20, 0x14, UR26 ;  /* 0x00000014140c78a5 */ /* 0x000fe4000f8e021a */
[----:B------:R-:W-:Y:S01]  /*01f0*/  UIMAD.WIDE UR14, UR20, 0x18, UR26 ;  /* 0x00000018140e78a5 */ /* 0x000fe2000f8e021a */
[----:B------:R-:W-:Y:S01]  /*0200*/  IADD3 R2, P0, PT, R2, 0x10, RZ ;  /* 0x0000001002027810 */ /* 0x000fe20007f1e0ff */
[----:B------:R-:W-:-:S03]  /*0210*/  UIMAD.WIDE UR16, UR20, 0x1c, UR26 ;  /* 0x0000001c141078a5 */ /* 0x000fc6000f8e021a */
[----:B------:R-:W-:-:S09]  /*0220*/  IADD3.X R3, PT, PT, RZ, R3, RZ, P0, !PT ;  /* 0x00000003ff037210 */ /* 0x000fd200007fe4ff */
.L_x_1:
[----:B------:R-:W-:Y:S01]  /*0230*/  UIMAD.WIDE UR22, UR20, 0x4, UR26 ;  /* 0x00000004141678a5 */ /* 0x000fe2000f8e021a */
[----:B------:R-:W-:Y:S02]  /*0240*/  IMAD.MOV.U32 R23, RZ, RZ, 0x4 ;  /* 0x00000004ff177424 */ /* 0x000fe400078e00ff */
[----:B------:R-:W-:Y:S01]  /*0250*/  HFMA2 R11, -RZ, RZ, 0, 2.384185791015625e-07 ;  /* 0x00000004ff0b7431 */ /* 0x000fe200000001ff */
[----:B------:R-:W-:Y:S01]  /*0260*/  MOV R25, 0x4 ;  /* 0x0000000400197802 */ /* 0x000fe20000000f00 */
[----:B0-----:R-:W2:Y:S01]  /*0270*/  LDG.E R21, desc[UR18][R2.64+-0x10] ;  /* 0xfffff01202157981 */ /* 0x001ea2000c1e1900 */
[C---:B------:R-:W-:Y:S01]  /*0280*/  IMAD.WIDE R22, R14.reuse, R23, UR26 ;  /* 0x0000001a0e167e25 */ /* 0x040fe2000f8e0217 */
[----:B------:R-:W-:Y:S02]  /*0290*/  MOV R8, UR22 ;  /* 0x0000001600087c02 */ /* 0x000fe40008000f00 */
[----:B------:R-:W-:Y:S01]  /*02a0*/  MOV R9, UR23 ;  /* 0x0000001700097c02 */ /* 0x000fe20008000f00 */
[----:B------:R-:W3:Y:S02]  /*02b0*/  LDG.E R19, desc[UR18][R2.64+-0xc] ;  /* 0xfffff41202137981 */ /* 0x000ee4000c1e1900 */
[----:B------:R-:W-:-:S02]  /*02c0*/  IMAD.WIDE R8, R14, 0x4, R8 ;  /* 0x000000040e087825 */ /* 0x000fc400078e0208 */
[----:B------:R-:W2:Y:S01]  /*02d0*/  LDG.E R22, desc[UR18][R22.64] ;  /* 0x0000001216167981 */ /* 0x000ea2000c1e1900 */
[----:B------:R-:W-:Y:S01]  /*02e0*/  MOV R5, 0x4 ;  /* 0x0000000400057802 */ /* 0x000fe20000000f00 */
[C---:B------:R-:W-:Y:S02]  /*02f0*/  IMAD.WIDE R24, R14.reuse, R25, UR6 ;  /* 0x000000060e187e25 */ /* 0x040fe4000f8e0219 */
[----:B------:R0:W3:Y:S02]  /*0300*/  LDG.E R20, desc[UR18][R8.64] ;  /* 0x0000001208147981 */ /* 0x0000e4000c1e1900 */
[----:B------:R-:W-:Y:S02]  /*0310*/  IMAD.WIDE R10, R14, R11, UR8 ;  /* 0x000000080e0a7e25 */ /* 0x000fe4000f8e020b */
[----:B------:R-:W4:Y:S04]  /*0320*/  LDG.E R18, desc[UR18][R24.64] ;  /* 0x0000001218127981 */ /* 0x000f28000c1e1900 */
[----:B------:R-:W4:Y:S01]  /*0330*/  LDG.E R17, desc[UR18][R2.64+-0x8] ;  /* 0xfffff81202117981 */ /* 0x000f22000c1e1900 */
[----:B0-----:R-:W-:-:S02]  /*0340*/  HFMA2 R9, -RZ, RZ, 0, 2.384185791015625e-07 ;  /* 0x00000004ff097431 */ /* 0x001fc400000001ff */
[----:B------:R-:W-:Y:S01]  /*0350*/  IMAD.MOV.U32 R7, RZ, RZ, 0x4 ;  /* 0x00000004ff077424 */ /* 0x000fe200078e00ff */
[----:B------:R0:W5:Y:S01]  /*0360*/  LDG.E R16, desc[UR18][R10.64] ;  /* 0x000000120a107981 */ /* 0x000162000c1e1900 */
[----:B------:R-:W-:-:S03]  /*0370*/  IMAD.WIDE R4, R14, R5, UR10 ;  /* 0x0000000a0e047e25 */ /* 0x000fc6000f8e0205 */
[----:B------:R-:W5:Y:S01]  /*0380*/  LDG.E R15, desc[UR18][R2.64+-0x4] ;  /* 0xfffffc12020f7981 */ /* 0x000f62000c1e1900 */
[C---:B------:R-:W-:Y:S01]  /*0390*/  IMAD.WIDE R6, R14.reuse, R7, UR12 ;  /* 0x0000000c0e067e25 */ /* 0x040fe2000f8e0207 */
[----:B------:R-:W-:Y:S02]  /*03a0*/  MOV R27, 0x4 ;  /* 0x00000004001b7802 */ /* 0x000fe40000000f00 */
[----:B------:R1:W5:Y:S01]  /*03b0*/  LDG.E R4, desc[UR18][R4.64] ;  /* 0x0000001204047981 */ /* 0x000362000c1e1900 */
[----:B------:R-:W-:-:S03]  /*03c0*/  IMAD.WIDE R8, R14, R9, UR14 ;  /* 0x0000000e0e087e25 */ /* 0x000fc6000f8e0209 */
[----:B------:R-:W5:Y:S01]  /*03d0*/  LDG.E R23, desc[UR18][R2.64] ;  /* 0x0000001202177981 */ /* 0x000f62000c1e1900 */
[----:B0-----:R-:W-:-:S03]  /*03e0*/  IMAD.WIDE R10, R14, R27, UR16 ;  /* 0x000000100e0a7e25 */ /* 0x001fc6000f8e021b */
[----:B------:R-:W5:Y:S04]  /*03f0*/  LDG.E R7, desc[UR18][R6.64] ;  /* 0x0000001206077981 */ /* 0x000f68000c1e1900 */
[----:B------:R-:W5:Y:S04]  /*0400*/  LDG.E R24, desc[UR18][R2.64+0x4] ;  /* 0x0000041202187981 */ /* 0x000f68000c1e1900 */
[----:B------:R-:W5:Y:S04]  /*0410*/  LDG.E R8, desc[UR18][R8.64] ;  /* 0x0000001208087981 */ /* 0x000f68000c1e1900 */
[----:B------:R-:W5:Y:S04]  /*0420*/  LDG.E R25, desc[UR18][R2.64+0x8] ;  /* 0x0000081202197981 */ /* 0x000f68000c1e1900 */
[----:B------:R-:W5:Y:S04]  /*0430*/  LDG.E R10, desc[UR18][R10.64] ;  /* 0x000000120a0a7981 */ /* 0x000f68000c1e1900 */
[----:B------:R0:W5:Y:S01]  /*0440*/  LDG.E R27, desc[UR18][R2.64+0xc] ;  /* 0x00000c12021b7981 */ /* 0x000162000c1e1900 */
[----:B------:R-:W-:-:S04]  /*0450*/  UIADD3 UR5, UPT, UPT, UR5, 0x8, URZ ;  /* 0x0000000805057890 */ /* 0x000fc8000fffe0ff */
[----:B------:R-:W-:Y:S01]  /*0460*/  UISETP.NE.AND UP0, UPT, UR5, URZ, UPT ;  /* 0x000000ff0500728c */ /* 0x000fe2000bf05270 */
[----:B-1----:R-:W-:Y:S02]  /*0470*/  MOV R5, UR20 ;  /* 0x0000001400057c02 */ /* 0x002fe40008000f00 */
[----:B0-----:R-:W-:Y:S02]  /*0480*/  IADD3 R2, P0, PT, R2, 0x20, RZ ;  /* 0x0000002002027810 */ /* 0x001fe40007f1e0ff */
[----:B------:R-:W-:Y:S02]  /*0490*/  LEA R14, R5, R14, 0x3 ;  /* 0x0000000e050e7211 */ /* 0x000fe400078e18ff */
[----:B------:R-:W-:Y:S01]  /*04a0*/  IADD3.X R3, PT, PT, RZ, R3, RZ, P0, !PT ;  /* 0x00000003ff037210 */ /* 0x000fe200007fe4ff */
[----:B--2---:R-:W-:-:S04]  /*04b0*/  IMAD R21, R21, R22, R12 ;  /* 0x0000001615157224 */ /* 0x004fc800078e020c */
[----:B---3--:R-:W-:-:S04]  /*04c0*/  IMAD R19, R19, R20, R21 ;  /* 0x0000001413137224 */ /* 0x008fc800078e0215 */
[----:B----4-:R-:W-:-:S04]  /*04d0*/  IMAD R17, R17, R18, R19 ;  /* 0x0000001211117224 */ /* 0x010fc800078e0213 */
[----:B-----5:R-:W-:-:S04]  /*04e0*/  IMAD R15, R15, R16, R17 ;  /* 0x000000100f0f7224 */ /* 0x020fc800078e0211 */
[----:B------:R-:W-:-:S04]  /*04f0*/  IMAD R4, R23, R4, R15 ;  /* 0x0000000417047224 */ /* 0x000fc800078e020f */
[----:B------:R-:W-:-:S04]  /*0500*/  IMAD R4, R24, R7, R4 ;  /* 0x0000000718047224 */ /* 0x000fc800078e0204 */
[----:B------:R-:W-:-:S04]  /*0510*/  IMAD R4, R25, R8, R4 ;  /* 0x0000000819047224 */ /* 0x000fc800078e0204 */
[----:B------:R-:W-:Y:S01]  /*0520*/  IMAD R12, R27, R10, R4 ;  /* 0x0000000a1b0c7224 */ /* 0x000fe200078e0204 */
[----:B------:R-:W-:Y:S06]  /*0530*/  BRA.U UP0, `(.L_x_1) ;  /* 0xfffffffd003c7547 */ /* 0x000fec000b83ffff */
.L_x_0:
[----:B------:R-:W-:-:S04]  /*0540*/  ULOP3.LUT UR6, UR20, 0x7, URZ, 0xc0, !UPT ;  /* 0x0000000714067892 */ /* 0x000fc8000f8ec0ff */
[----:B------:R-:W-:-:S09]  /*0550*/  UISETP.NE.AND UP0, UPT, UR6, URZ, UPT ;  /* 0x000000ff0600728c */ /* 0x000fd2000bf05270 */
[----:B------:R-:W-:Y:S05]  /*0560*/  BRA.U !UP0, `(.L_x_2) ;  /* 0x0000000508387547 */ /* 0x000fea000b800000 */
[----:B------:R-:W-:Y:S02]  /*0570*/  UISETP.GE.U32.AND UP0, UPT, UR6, 0x4, UPT ;  /* 0x000000040600788c */ /* 0x000fe4000bf06070 */
[----:B------:R-:W-:-:S04]  /*0580*/  ULOP3.LUT UR5, UR20, 0x3, URZ, 0xc0, !UPT ;  /* 0x0000000314057892 */ /* 0x000fc8000f8ec0ff */
[----:B------:R-:W-:-:S03]  /*0590*/  UISETP.NE.AND UP1, UPT, UR5, URZ, UPT ;  /* 0x000000ff0500728c */ /* 0x000fc6000bf25270 */
[----:B------:R-:W-:Y:S08]  /*05a0*/  BRA.U !UP0, `(.L_x_3) ;  /* 0x00000001087c7547 */ /* 0x000ff0000b800000 */
[----:B------:R-:W1:Y:S01]  /*05b0*/  LDC.64 R6, c[0x0][0x388] ;  /* 0x0000e200ff067b82 */ /* 0x000e620000000a00 */
[----:B------:R-:W2:Y:S01]  /*05c0*/  LDCU.64 UR6, c[0x0][0x380] ;  /* 0x00007000ff0677ac */ /* 0x000ea20008000a00 */
[----:B------:R-:W-:Y:S01]  /*05d0*/  IMAD.U32 R9, RZ, RZ, UR4 ;  /* 0x00000004ff097e24 */ /* 0x000fe2000f8e00ff */
[C---:B------:R-:W-:Y:S02]  /*05e0*/  IADD3 R3, PT, PT, R13.reuse, UR4, RZ ;  /* 0x000000040d037c10 */ /* 0x040fe4000fffe0ff */
[----:B------:R-:W-:Y:S01]  /*05f0*/  IADD3 R10, P0, PT, R13, UR4, RZ ;  /* 0x000000040d0a7c10 */ /* 0x000fe2000ff1e0ff */
[----:B------:R-:W-:Y:S01]  /*0600*/  IMAD R9, R9, UR20, R0 ;  /* 0x0000001409097c24 */ /* 0x000fe2000f8e0200 */
[----:B------:R-:W-:Y:S01]  /*0610*/  MOV R11, UR20 ;  /* 0x00000014000b7c02 */ /* 0x000fe20008000f00 */
[----:B------:R-:W3:Y:S01]  /*0620*/  LDC.64 R4, c[0x0][0x380] ;  /* 0x0000e000ff047b82 */ /* 0x000ee20000000a00 */
[----:B------:R-:W-:Y:S01]  /*0630*/  MOV R15, UR20 ;  /* 0x00000014000f7c02 */ /* 0x000fe20008000f00 */
[----:B-1----:R-:W-:Y:S01]  /*0640*/  IMAD.WIDE R6, R9, 0x4, R6 ;  /* 0x0000000409067825 */ /* 0x002fe200078e0206 */
[----:B------:R-:W-:-:S05]  /*0650*/  MOV R9, UR20 ;  /* 0x0000001400097c02 */ /* 0x000fca0008000f00 */
[----:B------:R-:W-:Y:S02]  /*0660*/  IMAD.WIDE R8, R9, 0x4, R6 ;  /* 0x0000000409087825 */ /* 0x000fe400078e0206 */
[----:B0-----:R-:W4:Y:S02]  /*0670*/  LDG.E R6, desc[UR18][R6.64] ;  /* 0x0000001206067981 */ /* 0x001f24000c1e1900 */
[----:B---3--:R-:W-:Y:S01]  /*0680*/  IMAD.WIDE.U32 R4, R3, 0x4, R4 ;  /* 0x0000000403047825 */ /* 0x008fe200078e0004 */
[----:B------:R-:W-:Y:S01]  /*0690*/  IADD3.X R3, PT, PT, RZ, RZ, RZ, P0, !PT ;  /* 0x000000ffff037210 */ /* 0x000fe200007fe4ff */
[----:B------:R-:W3:Y:S01]  /*06a0*/  LDG.E R17, desc[UR18][R8.64] ;  /* 0x0000001208117981 */ /* 0x000ee2000c1e1900 */
[----:B--2---:R-:W-:-:S03]  /*06b0*/  LEA R2, P0, R10, UR6, 0x2 ;  /* 0x000000060a027c11 */ /* 0x004fc6000f8010ff */
[----:B------:R-:W4:Y:S01]  /*06c0*/  LDG.E R5, desc[UR18][R4.64] ;  /* 0x0000001204057981 */ /* 0x000f22000c1e1900 */
[----:B------:R-:W-:Y:S01]  /*06d0*/  LEA.HI.X R3, R10, UR7, R3, 0x2, P0 ;  /* 0x000000070a037c11 */ /* 0x000fe200080f1403 */
[----:B------:R-:W-:-:S04]  /*06e0*/  IMAD.WIDE R10, R11, 0x4, R8 ;  /* 0x000000040b0a7825 */ /* 0x000fc800078e0208 */
[----:B------:R-:W3:Y:S01]  /*06f0*/  LDG.E R16, desc[UR18][R2.64+0x4] ;  /* 0x0000041202107981 */ /* 0x000ee2000c1e1900 */
[----:B------:R-:W-:-:S03]  /*0700*/  IMAD.WIDE R14, R15, 0x4, R10 ;  /* 0x000000040f0e7825 */ /* 0x000fc600078e020a */
[----:B------:R-:W2:Y:S04]  /*0710*/  LDG.E R19, desc[UR18][R10.64] ;  /* 0x000000120a137981 */ /* 0x000ea8000c1e1900 */
[----:B------:R-:W2:Y:S04]  /*0720*/  LDG.E R18, desc[UR18][R2.64+0x8] ;  /* 0x0000081202127981 */ /* 0x000ea8000c1e1900 */
[----:B------:R-:W5:Y:S04]  /*0730*/  LDG.E R20, desc[UR18][R2.64+0xc] ;  /* 0x00000c1202147981 */ /* 0x000f68000c1e1900 */
[----:B------:R-:W5:Y:S01]  /*0740*/  LDG.E R14, desc[UR18][R14.64] ;  /* 0x000000120e0e7981 */ /* 0x000f62000c1e1900 */
[----:B------:R-:W-:Y:S01]  /*0750*/  UIADD3 UR4, UPT, UPT, UR4, 0x4, URZ ;  /* 0x0000000404047890 */ /* 0x000fe2000fffe0ff */
[----:B----4-:R-:W-:-:S04]  /*0760*/  IMAD R5, R5, R6, R12 ;  /* 0x0000000605057224 */ /* 0x010fc800078e020c */
[----:B---3--:R-:W-:-:S04]  /*0770*/  IMAD R5, R16, R17, R5 ;  /* 0x0000001110057224 */ /* 0x008fc800078e0205 */
[----:B--2---:R-:W-:-:S04]  /*0780*/  IMAD R5, R18, R19, R5 ;  /* 0x0000001312057224 */ /* 0x004fc800078e0205 */
[----:B-----5:R-:W-:-:S07]  /*0790*/  IMAD R12, R20, R14, R5 ;  /* 0x0000000e140c7224 */ /* 0x020fce00078e0205 */
.L_x_3:
[----:B------:R-:W-:Y:S05]  /*07a0*/  BRA.U !UP1, `(.L_x_2) ;  /* 0x0000000109a87547 */ /* 0x000fea000b800000 */
[----:B------:R-:W-:Y:S01]  /*07b0*/  UISETP.NE.AND UP0, UPT, UR5, 0x1, UPT ;  /* 0x000000010500788c */ /* 0x000fe2000bf05270 */
[----:B------:R-:W-:Y:S01]  /*07c0*/  MOV R7, UR4 ;  /* 0x0000000400077c02 */ /* 0x000fe20008000f00 */
[----:B------:R-:W-:Y:S02]  /*07d0*/  ULOP3.LUT UR5, UR20, 0x1, URZ, 0xc0, !UPT ;  /* 0x0000000114057892 */ /* 0x000fe4000f8ec0ff */
[----:B------:R-:W-:Y:S02]  /*07e0*/  MOV R15, UR20 ;  /* 0x00000014000f7c02 */ /* 0x000fe40008000f00 */
[----:B------:R-:W-:Y:S01]  /*07f0*/  UISETP.NE.U32.AND UP1, UPT, UR5, 0x1, UPT ;  /* 0x000000010500788c */ /* 0x000fe2000bf25070 */
[----:B------:R-:W-:-:S04]  /*0800*/  PLOP3.LUT P1, PT, PT, PT, UP0, 0x80, 0x8 ;  /* 0x000000000008781c */ /* 0x000fc80003f2f008 */
[----:B------:R-:W1:Y:S01]  /*0810*/  @UP0 LDCU.128 UR8, c[0x0][0x380] ;  /* 0x00007000ff0807ac */ /* 0x000e620008000c00 */
[----:B------:R-:W-:Y:S01]  /*0820*/  PLOP3.LUT P0, PT, PT, PT, UP1, 0x80, 0x8 ;  /* 0x000000000008781c */ /* 0x000fe20003f0f018 */
[----:B------:R-:W2:Y:S04]  /*0830*/  @UP0 LDCU.64 UR6, c[0x0][0x380] ;  /* 0x00007000ff0607ac */ /* 0x000ea80008000a00 */
[----:B------:R-:W3:Y:S03]  /*0840*/  @!UP1 LDCU.128 UR12, c[0x0][0x380] ;  /* 0x00007000ff0c97ac */ /* 0x000ee60008000c00 */
[C---:B------:R-:W-:Y:S02]  /*0850*/  @P1 IADD3 R3, PT, PT, R13.reuse, UR4, RZ ;  /* 0x000000040d031c10 */ /* 0x040fe4000fffe0ff */
[----:B------:R-:W-:Y:S01]  /*0860*/  @P1 IADD3 R6, P2, PT, R13, UR4, RZ ;  /* 0x000000040d061c10 */ /* 0x000fe2000ff5e0ff */
[----:B------:R-:W-:Y:S01]  /*0870*/  @UP0 UIADD3 UR4, UPT, UPT, UR4, 0x2, URZ ;  /* 0x0000000204040890 */ /* 0x000fe2000fffe0ff */
[----:B-1----:R-:W-:Y:S01]  /*0880*/  MOV R11, UR9 ;  /* 0x00000009000b7c02 */ /* 0x002fe20008000f00 */
[----:B------:R-:W-:Y:S01]  /*0890*/  IMAD.U32 R10, RZ, RZ, UR8 ;  /* 0x00000008ff0a7e24 */ /* 0x000fe2000f8e00ff */
[----:B------:R-:W-:-:S02]  /*08a0*/  MOV R4, UR10 ;  /* 0x0000000a00047c02 */ /* 0x000fc40008000f00 */
[----:B------:R-:W-:Y:S01]  /*08b0*/  MOV R5, UR11 ;  /* 0x0000000b00057c02 */ /* 0x000fe20008000f00 */
[----:B------:R-:W-:-:S04]  /*08c0*/  @P1 IMAD.WIDE.U32 R10, R3, 0x4, R10 ;  /* 0x00000004030a1825 */ /* 0x000fc800078e000a */
[----:B------:R-:W-:Y:S01]  /*08d0*/  @P1 IMAD R3, R7, UR20, R0 ;  /* 0x0000001407031c24 */ /* 0x000fe2000f8e0200 */
[----:B------:R-:W-:Y:S01]  /*08e0*/  @P1 IADD3.X R7, PT, PT, RZ, RZ, RZ, P2, !PT ;  /* 0x000000ffff071210 */ /* 0x000fe200017fe4ff */
[----:B------:R-:W-:Y:S01]  /*08f0*/  IMAD.U32 R19, RZ, RZ, UR4 ;  /* 0x00000004ff137e24 */ /* 0x000fe2000f8e00ff */
[C---:B--2---:R-:W-:Y:S01]  /*0900*/  @P1 LEA R2, P2, R6.reuse, UR6, 0x2 ;  /* 0x0000000606021c11 */ /* 0x044fe2000f8410ff */
[----:B------:R-:W-:Y:S01]  /*0910*/  @P1 IMAD.WIDE R4, R3, 0x4, R4 ;  /* 0x0000000403041825 */ /* 0x000fe200078e0204 */
[----:B------:R-:W-:Y:S01]  /*0920*/  @!P0 IADD3 R17, PT, PT, R13, UR4, RZ ;  /* 0x000000040d118c10 */ /* 0x000fe2000fffe0ff */
[----:B0-----:R-:W2:Y:S01]  /*0930*/  @P1 LDG.E R11, desc[UR18][R10.64] ;  /* 0x000000120a0b1981 */ /* 0x001ea2000c1e1900 */
[----:B------:R-:W-:Y:S01]  /*0940*/  @P1 LEA.HI.X R3, R6, UR7, R7, 0x2, P2 ;  /* 0x0000000706031c11 */ /* 0x000fe200090f1407 */
[----:B------:R-:W-:Y:S01]  /*0950*/  @!P0 IMAD R19, R19, UR20, R0 ;  /* 0x0000001413138c24 */ /* 0x000fe2000f8e0200 */
[----:B---3--:R-:W-:Y:S01]  /*0960*/  MOV R6, UR12 ;  /* 0x0000000c00067c02 */ /* 0x008fe20008000f00 */
[----:B------:R-:W-:Y:S01]  /*0970*/  @P1 IMAD.WIDE R14, R15, 0x4, R4 ;  /* 0x000000040f0e1825 */ /* 0x000fe200078e0204 */
[----:B------:R-:W-:Y:S01]  /*0980*/  MOV R7, UR13 ;  /* 0x0000000d00077c02 */ /* 0x000fe20008000f00 */
[----:B------:R-:W2:Y:S01]  /*0990*/  @P1 LDG.E R4, desc[UR18][R4.64] ;  /* 0x0000001204041981 */ /* 0x000ea2000c1e1900 */
[----:B------:R-:W-:-:S02]  /*09a0*/  MOV R8, UR14 ;  /* 0x0000000e00087c02 */ /* 0x000fc40008000f00 */
[----:B------:R-:W-:Y:S01]  /*09b0*/  MOV R9, UR15 ;  /* 0x0000000f00097c02 */ /* 0x000fe20008000f00 */
[----:B------:R-:W-:Y:S01]  /*09c0*/  @!P0 IMAD.WIDE.U32 R6, R17, 0x4, R6 ;  /* 0x0000000411068825 */ /* 0x000fe200078e0006 */
[----:B------:R-:W3:Y:S03]  /*09d0*/  @P1 LDG.E R14, desc[UR18][R14.64] ;  /* 0x000000120e0e1981 */ /* 0x000ee6000c1e1900 */
[----:B------:R-:W-:Y:S01]  /*09e0*/  @!P0 IMAD.WIDE R8, R19, 0x4, R8 ;  /* 0x0000000413088825 */ /* 0x000fe200078e0208 */
[----:B------:R-:W3:Y:S04]  /*09f0*/  @P1 LDG.E R2, desc[UR18][R2.64+0x4] ;  /* 0x0000041202021981 */ /* 0x000ee8000c1e1900 */
[----:B------:R-:W4:Y:S04]  /*0a00*/  @!P0 LDG.E R7, desc[UR18][R6.64] ;  /* 0x0000001206078981 */ /* 0x000f28000c1e1900 */
[----:B------:R-:W4:Y:S01]  /*0a10*/  @!P0 LDG.E R8, desc[UR18][R8.64] ;  /* 0x0000001208088981 */ /* 0x000f22000c1e1900 */
[----:B--2---:R-:W-:-:S04]  /*0a20*/  @P1 IMAD R11, R11, R4, R12 ;  /* 0x000000040b0b1224 */ /* 0x004fc800078e020c */
[----:B---3--:R-:W-:-:S04]  /*0a30*/  @P1 IMAD R12, R2, R14, R11 ;  /* 0x0000000e020c1224 */ /* 0x008fc800078e020b */
[----:B----4-:R-:W-:-:S07]  /*0a40*/  @!P0 IMAD R12, R7, R8, R12 ;  /* 0x00000008070c8224 */ /* 0x010fce00078e020c */
.L_x_2:
[----:B------:R-:W1:Y:S01]  /*0a50*/  LDC.64 R2, c[0x0][0x390] ;  /* 0x0000e400ff027b82 */ /* 0x000e620000000a00 */
[----:B------:R-:W-:-:S05]  /*0a60*/  IADD3 R13, PT, PT, R0, R13, RZ ;  /* 0x0000000d000d7210 */ /* 0x000fca0007ffe0ff */
[----:B-1----:R-:W-:-:S05]  /*0a70*/  IMAD.WIDE R2, R13, 0x4, R2 ;  /* 0x000000040d027825 */ /* 0x002fca00078e0202 */
[----:B0-----:R-:W-:Y:S01]  /*0a80*/  STG.E desc[UR18][R2.64], R12 ;  /* 0x0000000c02007986 */ /* 0x001fe2000c101912 */
[----:B------:R-:W-:Y:S05]  /*0a90*/  EXIT ;  /* 0x000000000000794d */ /* 0x000fea0003800000 */
.L_x_4:
[----:B------:R-:W-:-:S00]  /*0aa0*/  BRA `(.L_x_4) ;  /* 0xfffffffc00fc7947 */ /* 0x000fc0000383ffff */
[----:B------:R-:W-:-:S00]  /*0ab0*/  NOP ;  /* 0x0000000000007918 */ /* 0x000fc00000000000 */
        /* <DEDUP_REMOVED lines=12> */
.L_x_5:


//--------------------- .nv.shared.reserved.0     --------------------------
	.section	.nv.shared.reserved.0,"aw",@nobits
	.weak		__nv_reservedSMEM_offset_0_alias
	.size		__nv_reservedSMEM_offset_0_alias, 0, 64
	.other		__nv_reservedSMEM_offset_0_alias,@"STO_CUDA_RESERVED_SHARED STV_DEFAULT"
__nv_reservedSMEM_offset_0_alias:
	.zero		0
	.zero		64


//--------------------- .nv.constant0._Z12matrixMulGpuPiS_S_i --------------------------
	.section	.nv.constant0._Z12matrixMulGpuPiS_S_i,"a",@progbits
	.sectionflags	@""
	.align	4
.nv.constant0._Z12matrixMulGpuPiS_S_i:
	.zero		924


//--------------------- SYMBOLS --------------------------

	.type		.nv.reservedSmem.offset0,@object
	.size		.nv.reservedSmem.offset0,0x4
